//
// Generated by NVIDIA NVVM Compiler
//
// Compiler Build ID: CL-36424714
// Cuda compilation tools, release 13.0, V13.0.88
// Based on NVVM 20.0.0
//

.version 9.0
.target sm_100
.address_size 64

	// .globl	_Z7convertiiP6uchar4

.visible .entry _Z7convertiiP6uchar4(
	.param .u32 _Z7convertiiP6uchar4_param_0,
	.param .u32 _Z7convertiiP6uchar4_param_1,
	.param .u64 .ptr .align 1 _Z7convertiiP6uchar4_param_2
)
{
	.reg .pred 	%p<4>;
	.reg .b32 	%r<36>;
	.reg .b32 	%f<7>;
	.reg .b64 	%rd<7>;

	ld.param.u64 	%rd1, [_Z7convertiiP6uchar4_param_2];
	mov.u32 	%r2, %tid.x;
	mov.u32 	%r3, %ctaid.x;
	mov.u32 	%r4, %ntid.x;
	mad.lo.s32 	%r5, %r3, %r4, %r2;
	mov.u32 	%r6, %tid.y;
	mov.u32 	%r7, %ctaid.y;
	mov.u32 	%r8, %ntid.y;
	mad.lo.s32 	%r9, %r7, %r8, %r6;
	mov.u32 	%r11, %nctaid.x;
	mul.lo.s32 	%r12, %r11, %r4;
	mad.lo.s32 	%r1, %r12, %r9, %r5;
	setp.gt.s32 	%p1, %r5, 239;
	setp.gt.u32 	%p2, %r9, 319;
	or.pred  	%p3, %p1, %p2;
	@%p3 bra 	$L__BB0_2;
	cvta.to.global.u64 	%rd2, %rd1;
	shl.b32 	%r13, %r1, 2;
	mul.wide.s32 	%rd3, %r13, 4;
	add.s64 	%rd4, %rd2, %rd3;
	ld.global.u32 	%r14, [%rd4];
	shr.s32 	%r15, %r14, 31;
	shr.u32 	%r16, %r15, 8;
	add.s32 	%r17, %r14, %r16;
	shr.s32 	%r18, %r17, 24;
	and.b32  	%r19, %r17, -16777216;
	sub.s32 	%r20, %r14, %r19;
	shr.s32 	%r21, %r20, 31;
	shr.u32 	%r22, %r21, 16;
	add.s32 	%r23, %r20, %r22;
	shr.s32 	%r24, %r23, 16;
	and.b32  	%r25, %r23, -65536;
	add.s32 	%r26, %r19, %r25;
	sub.s32 	%r27, %r14, %r26;
	shr.s32 	%r28, %r27, 31;
	shr.u32 	%r29, %r28, 24;
	add.s32 	%r30, %r27, %r29;
	shr.s32 	%r31, %r30, 8;
	cvt.rn.f32.s32 	%f1, %r18;
	cvt.rn.f32.s32 	%f2, %r24;
	mul.f32 	%f3, %f2, 0f3F19999A;
	fma.rn.f32 	%f4, %f1, 0f3E99999A, %f3;
	cvt.rn.f32.s32 	%f5, %r31;
	fma.rn.f32 	%f6, %f5, 0f3DCCCCCD, %f4;
	cvt.rzi.u32.f32 	%r32, %f6;
	mul.wide.s32 	%rd5, %r1, -12;
	add.s64 	%rd6, %rd4, %rd5;
	prmt.b32 	%r33, %r32, 0, 0x3340U;
	prmt.b32 	%r34, %r32, %r32, 0x3340U;
	prmt.b32 	%r35, %r34, %r33, 0x5410U;
	st.global.u32 	[%rd6], %r35;
$L__BB0_2:
	ret;

}


// ===== COMPILED SASS (sm_100) =====

	.target	sm_100

	.elftype	@"ET_EXEC"


//--------------------- .note.nv.tkinfo           --------------------------
	.section	.note.nv.tkinfo,"",@"SHT_NOTE"
	.sectionflags	@"SHF_NOTE_NV_TKINFO"
	.tkinfo
        /*0018*/ 	.word	0x00000002
        /*0030*/ 	.string	""
        /*0030*/ 	.string	"ptxas"
        /*0030*/ 	.string	"Cuda compilation tools, release 13.0, V13.0.88"
        /*0030*/ 	.string	"Build cuda_13.0.r13.0/compiler.36424714_0"
        /*0030*/ 	.string	"-arch sm_100 -m 64 "



//--------------------- .note.nv.cuinfo           --------------------------
	.section	.note.nv.cuinfo,"",@"SHT_NOTE"
	.sectionflags	@"SHF_NOTE_NV_CUINFO"
        /*0018*/ 	.short	0x0002
        /*001a*/ 	.short	0x0064
        /*001c*/ 	.short	0x0082
	.zero		2


//--------------------- .nv.info                  --------------------------
	.section	.nv.info,"",@"SHT_CUDA_INFO"
	.align	4


	//----- nvinfo : EIATTR_REGCOUNT
	.align		4
        /*0000*/ 	.byte	0x04, 0x2f
        /*0002*/ 	.short	(.L_1 - .L_0)
	.align		4
.L_0:
        /*0004*/ 	.word	index@(_Z7convertiiP6uchar4)
        /*0008*/ 	.word	0x0000000e


	//----- nvinfo : EIATTR_FRAME_SIZE
	.align		4
.L_1:
        /*000c*/ 	.byte	0x04, 0x11
        /*000e*/ 	.short	(.L_3 - .L_2)
	.align		4
.L_2:
        /*0010*/ 	.word	index@(_Z7convertiiP6uchar4)
        /*0014*/ 	.word	0x00000000


	//----- nvinfo : EIATTR_MIN_STACK_SIZE
	.align		4
.L_3:
        /*0018*/ 	.byte	0x04, 0x12
        /*001a*/ 	.short	(.L_5 - .L_4)
	.align		4
.L_4:
        /*001c*/ 	.word	index@(_Z7convertiiP6uchar4)
        /*0020*/ 	.word	0x00000000
.L_5:


//--------------------- .nv.compat                --------------------------
	.section	.nv.compat,"",@"SHT_CUDA_COMPAT_INFO"
	.align	4
        /*0000*/ 	.byte	0x02, 0x09, 0x00, 0x00, 0x02, 0x02, 0x01, 0x00, 0x02, 0x05, 0x05, 0x00, 0x03, 0x07, 0x01, 0x01
        /*0010*/ 	.byte	0x02, 0x03, 0x00, 0x00, 0x02, 0x06, 0x01, 0x00, 0x04, 0x0b, 0x08, 0x00, 0x09, 0x00, 0x00, 0x00
        /*0020*/ 	.byte	0x00, 0x00, 0x00, 0x00


//--------------------- .nv.info._Z7convertiiP6uchar4 --------------------------
	.section	.nv.info._Z7convertiiP6uchar4,"",@"SHT_CUDA_INFO"
	.sectionflags	@""
	.align	4


	//----- nvinfo : EIATTR_CUDA_API_VERSION
	.align		4
        /*0000*/ 	.byte	0x04, 0x37
        /*0002*/ 	.short	(.L_7 - .L_6)
.L_6:
        /*0004*/ 	.word	0x00000082


	//----- nvinfo : EIATTR_KPARAM_INFO
	.align		4
.L_7:
        /*0008*/ 	.byte	0x04, 0x17
        /*000a*/ 	.short	(.L_9 - .L_8)
.L_8:
        /*000c*/ 	.word	0x00000000
        /*0010*/ 	.short	0x0002
        /*0012*/ 	.short	0x0008
        /*0014*/ 	.byte	0x00, 0xf5, 0x21, 0x00


	//----- nvinfo : EIATTR_KPARAM_INFO
	.align		4
.L_9:
        /*0018*/ 	.byte	0x04, 0x17
        /*001a*/ 	.short	(.L_11 - .L_10)
.L_10:
        /*001c*/ 	.word	0x00000000
        /*0020*/ 	.short	0x0001
        /*0022*/ 	.short	0x0004
        /*0024*/ 	.byte	0x00, 0xf0, 0x11, 0x00


	//----- nvinfo : EIATTR_KPARAM_INFO
	.align		4
.L_11:
        /*0028*/ 	.byte	0x04, 0x17
        /*002a*/ 	.short	(.L_13 - .L_12)
.L_12:
        /*002c*/ 	.word	0x00000000
        /*0030*/ 	.short	0x0000
        /*0032*/ 	.short	0x0000
        /*0034*/ 	.byte	0x00, 0xf0, 0x11, 0x00


	//----- nvinfo : EIATTR_SPARSE_MMA_MASK
	.align		4
.L_13:
        /*0038*/ 	.byte	0x03, 0x50
        /*003a*/ 	.short	0x0000


	//----- nvinfo : EIATTR_MAXREG_COUNT
	.align		4
        /*003c*/ 	.byte	0x03, 0x1b
        /*003e*/ 	.short	0x00ff


	//----- nvinfo : EIATTR_MERCURY_ISA_VERSION
	.align		4
        /*0040*/ 	.byte	0x03, 0x5f
        /*0042*/ 	.short	0x0101


	//----- nvinfo : EIATTR_VRC_CTA_INIT_COUNT
	.align		4
        /*0044*/ 	.byte	0x02, 0x4a
	.zero		1
	.zero		1


	//----- nvinfo : EIATTR_EXIT_INSTR_OFFSETS
	.align		4
        /*0048*/ 	.byte	0x04, 0x1c
        /*004a*/ 	.short	(.L_15 - .L_14)


	//   ....[0]....
.L_14:
        /*004c*/ 	.word	0x000000d0


	//   ....[1]....
        /*0050*/ 	.word	0x000002d0


	//----- nvinfo : EIATTR_CBANK_PARAM_SIZE
	.align		4
.L_15:
        /*0054*/ 	.byte	0x03, 0x19
        /*0056*/ 	.short	0x0010


	//----- nvinfo : EIATTR_PARAM_CBANK
	.align		4
        /*0058*/ 	.byte	0x04, 0x0a
        /*005a*/ 	.short	(.L_17 - .L_16)
	.align		4
.L_16:
        /*005c*/ 	.word	index@(.nv.constant0._Z7convertiiP6uchar4)
        /*0060*/ 	.short	0x0380
        /*0062*/ 	.short	0x0010


	//----- nvinfo : EIATTR_SW_WAR
	.align		4
.L_17:
        /*0064*/ 	.byte	0x04, 0x36
        /*0066*/ 	.short	(.L_19 - .L_18)
.L_18:
        /*0068*/ 	.word	0x00000008
.L_19:


//--------------------- .nv.callgraph             --------------------------
	.section	.nv.callgraph,"",@"SHT_CUDA_CALLGRAPH"
	.align	4
	.sectionentsize	8
	.align		4
        /*0000*/ 	.word	0x00000000
	.align		4
        /*0004*/ 	.word	0xffffffff
	.align		4
        /*0008*/ 	.word	0x00000000
	.align		4
        /*000c*/ 	.word	0xfffffffe
	.align		4
        /*0010*/ 	.word	0x00000000
	.align		4
        /*0014*/ 	.word	0xfffffffd
	.align		4
        /*0018*/ 	.word	0x00000000
	.align		4
        /*001c*/ 	.word	0xfffffffc


//--------------------- .text._Z7convertiiP6uchar4 --------------------------
	.section	.text._Z7convertiiP6uchar4,"ax",@progbits
	.align	128
        .global         _Z7convertiiP6uchar4
        .type           _Z7convertiiP6uchar4,@function
        .size           _Z7convertiiP6uchar4,(.L_x_1 - _Z7convertiiP6uchar4)
        .other          _Z7convertiiP6uchar4,@"STO_CUDA_ENTRY STV_DEFAULT"
_Z7convertiiP6uchar4:
.text._Z7convertiiP6uchar4:
[----:B------:R-:W-:Y:S01]  /*0000*/  LDC R1, c[0x0][0x37c] ;  /* 0x0000df00ff017b82 */ /* 0x000fe20000000800 */
[----:B------:R-:W0:Y:S07]  /*0010*/  S2R R5, SR_TID.Y ;  /* 0x0000000000057919 */ /* 0x000e2e0000002200 */
[----:B------:R-:W1:Y:S01]  /*0020*/  LDC R3, c[0x0][0x360] ;  /* 0x0000d800ff037b82 */ /* 0x000e620000000800 */
[----:B------:R-:W2:Y:S07]  /*0030*/  S2R R0, SR_TID.X ;  /* 0x0000000000007919 */ /* 0x000eae0000002100 */
[----:B------:R-:W0:Y:S08]  /*0040*/  S2UR UR5, SR_CTAID.Y ;  /* 0x00000000000579c3 */ /* 0x000e300000002600 */
[----:B------:R-:W0:Y:S01]  /*0050*/  LDC R2, c[0x0][0x364] ;  /* 0x0000d900ff027b82 */ /* 0x000e220000000800 */
[----:B------:R-:W1:Y:S07]  /*0060*/  LDCU UR6, c[0x0][0x370] ;  /* 0x00006e00ff0677ac */ /* 0x000e6e0008000800 */
[----:B------:R-:W2:Y:S01]  /*0070*/  S2UR UR4, SR_CTAID.X ;  /* 0x00000000000479c3 */ /* 0x000ea20000002500 */
[----:B-1----:R-:W-:-:S02]  /*0080*/  IMAD R4, R3, UR6, RZ ;  /* 0x0000000603047c24 */ /* 0x002fc4000f8e02ff */
[----:B0-----:R-:W-:-:S05]  /*0090*/  IMAD R5, R2, UR5, R5 ;  /* 0x0000000502057c24 */ /* 0x001fca000f8e0205 */
[----:B------:R-:W-:Y:S01]  /*00a0*/  ISETP.GT.U32.AND P0, PT, R5, 0x13f, PT ;  /* 0x0000013f0500780c */ /* 0x000fe20003f04070 */
[----:B--2---:R-:W-:-:S05]  /*00b0*/  IMAD R0, R3, UR4, R0 ;  /* 0x0000000403007c24 */ /* 0x004fca000f8e0200 */
[----:B------:R-:W-:-:S13]  /*00c0*/  ISETP.GT.OR P0, PT, R0, 0xef, P0 ;  /* 0x000000ef0000780c */ /* 0x000fda0000704670 */
[----:B------:R-:W-:Y:S05]  /*00d0*/  @P0 EXIT ;  /* 0x000000000000094d */ /* 0x000fea0003800000 */
[----:B------:R-:W0:Y:S01]  /*00e0*/  LDC.64 R2, c[0x0][0x388] ;  /* 0x0000e200ff027b82 */ /* 0x000e220000000a00 */
[----:B------:R-:W1:Y:S01]  /*00f0*/  LDCU.64 UR4, c[0x0][0x358] ;  /* 0x00006b00ff0477ac */ /* 0x000e620008000a00 */
[----:B------:R-:W-:-:S04]  /*0100*/  IMAD R5, R5, R4, R0 ;  /* 0x0000000405057224 */ /* 0x000fc800078e0200 */
[----:B------:R-:W-:-:S04]  /*0110*/  IMAD.SHL.U32 R7, R5, 0x4, RZ ;  /* 0x0000000405077824 */ /* 0x000fc800078e00ff */
[----:B0-----:R-:W-:-:S05]  /*0120*/  IMAD.WIDE R2, R7, 0x4, R2 ;  /* 0x0000000407027825 */ /* 0x001fca00078e0202 */
[----:B-1----:R0:W2:Y:S02]  /*0130*/  LDG.E R0, desc[UR4][R2.64] ;  /* 0x0000000402007981 */ /* 0x0020a4000c1e1900 */
[----:B0-----:R-:W-:Y:S01]  /*0140*/  IMAD.WIDE R2, R5, -0xc, R2 ;  /* 0xfffffff405027825 */ /* 0x001fe200078e0202 */
[----:B--2---:R-:W-:-:S04]  /*0150*/  SHF.R.S32.HI R7, RZ, 0x1f, R0 ;  /* 0x0000001fff077819 */ /* 0x004fc80000011400 */
[----:B------:R-:W-:-:S04]  /*0160*/  LEA.HI R7, R7, R0, RZ, 0x18 ;  /* 0x0000000007077211 */ /* 0x000fc800078fc0ff */
[----:B------:R-:W-:Y:S02]  /*0170*/  LOP3.LUT R9, R7, 0xff000000, RZ, 0xc0, !PT ;  /* 0xff00000007097812 */ /* 0x000fe400078ec0ff */
[----:B------:R-:W-:-:S03]  /*0180*/  SHF.R.S32.HI R7, RZ, 0x18, R7 ;  /* 0x00000018ff077819 */ /* 0x000fc60000011407 */
[----:B------:R-:W-:Y:S01]  /*0190*/  IMAD.IADD R4, R0, 0x1, -R9 ;  /* 0x0000000100047824 */ /* 0x000fe200078e0a09 */
[----:B------:R-:W-:-:S04]  /*01a0*/  I2FP.F32.S32 R7, R7 ;  /* 0x0000000700077245 */ /* 0x000fc80000201400 */
[----:B------:R-:W-:-:S04]  /*01b0*/  SHF.R.S32.HI R11, RZ, 0x1f, R4 ;  /* 0x0000001fff0b7819 */ /* 0x000fc80000011404 */
[----:B------:R-:W-:-:S04]  /*01c0*/  LEA.HI R11, R11, R4, RZ, 0x10 ;  /* 0x000000040b0b7211 */ /* 0x000fc800078f80ff */
[----:B------:R-:W-:Y:S02]  /*01d0*/  LOP3.LUT R4, R11, 0xffff0000, RZ, 0xc0, !PT ;  /* 0xffff00000b047812 */ /* 0x000fe400078ec0ff */
[----:B------:R-:W-:Y:S02]  /*01e0*/  SHF.R.S32.HI R11, RZ, 0x10, R11 ;  /* 0x00000010ff0b7819 */ /* 0x000fe4000001140b */
[----:B------:R-:W-:Y:S02]  /*01f0*/  IADD3 R4, PT, PT, R0, -R9, -R4 ;  /* 0x8000000900047210 */ /* 0x000fe40007ffe804 */
[----:B------:R-:W-:Y:S02]  /*0200*/  I2FP.F32.S32 R11, R11 ;  /* 0x0000000b000b7245 */ /* 0x000fe40000201400 */
[----:B------:R-:W-:-:S03]  /*0210*/  SHF.R.S32.HI R9, RZ, 0x1f, R4 ;  /* 0x0000001fff097819 */ /* 0x000fc60000011404 */
[----:B------:R-:W-:Y:S01]  /*0220*/  FMUL R0, R11, 0.60000002384185791016 ;  /* 0x3f19999a0b007820 */ /* 0x000fe20000400000 */
[----:B------:R-:W-:-:S03]  /*0230*/  LEA.HI R9, R9, R4, RZ, 0x8 ;  /* 0x0000000409097211 */ /* 0x000fc600078f40ff */
[----:B------:R-:W-:Y:S01]  /*0240*/  FFMA R0, R7, 0.30000001192092895508, R0 ;  /* 0x3e99999a07007823 */ /* 0x000fe20000000000 */
[----:B------:R-:W-:-:S04]  /*0250*/  SHF.R.S32.HI R9, RZ, 0x8, R9 ;  /* 0x00000008ff097819 */ /* 0x000fc80000011409 */
[----:B------:R-:W-:-:S05]  /*0260*/  I2FP.F32.S32 R9, R9 ;  /* 0x0000000900097245 */ /* 0x000fca0000201400 */
[----:B------:R-:W-:-:S06]  /*0270*/  FFMA R0, R9, 0.10000000149011611938, R0 ;  /* 0x3dcccccd09007823 */ /* 0x000fcc0000000000 */
[----:B------:R-:W0:Y:S02]  /*0280*/  F2I.U32.TRUNC.NTZ R0, R0 ;  /* 0x0000000000007305 */ /* 0x000e24000020f000 */
[C---:B0-----:R-:W-:Y:S02]  /*0290*/  PRMT R4, R0.reuse, 0x3340, RZ ;  /* 0x0000334000047816 */ /* 0x041fe400000000ff */
[----:B------:R-:W-:-:S04]  /*02a0*/  PRMT R7, R0, 0x3340, R0 ;  /* 0x0000334000077816 */ /* 0x000fc80000000000 */
[----:B------:R-:W-:-:S05]  /*02b0*/  PRMT R7, R7, 0x5410, R4 ;  /* 0x0000541007077816 */ /* 0x000fca0000000004 */
[----:B------:R-:W-:Y:S01]  /*02c0*/  STG.E desc[UR4][R2.64], R7 ;  /* 0x0000000702007986 */ /* 0x000fe2000c101904 */
[----:B------:R-:W-:Y:S05]  /*02d0*/  EXIT ;  /* 0x000000000000794d */ /* 0x000fea0003800000 */
.L_x_0:
[----:B------:R-:W-:-:S00]  /*02e0*/  BRA `(.L_x_0) ;  /* 0xfffffffc00fc7947 */ /* 0x000fc0000383ffff */
[----:B------:R-:W-:-:S00]  /*02f0*/  NOP ;  /* 0x0000000000007918 */ /* 0x000fc00000000000 */
        /* <DEDUP_REMOVED lines=8> */
.L_x_1:


//--------------------- .nv.shared.reserved.0     --------------------------
	.section	.nv.shared.reserved.0,"aw",@nobits
	.weak		__nv_reservedSMEM_offset_0_alias
	.size		__nv_reservedSMEM_offset_0_alias, 0, 64
	.other		__nv_reservedSMEM_offset_0_alias,@"STO_CUDA_RESERVED_SHARED STV_DEFAULT"
__nv_reservedSMEM_offset_0_alias:
	.zero		0
	.zero		64


//--------------------- .nv.constant0._Z7convertiiP6uchar4 --------------------------
	.section	.nv.constant0._Z7convertiiP6uchar4,"a",@progbits
	.sectionflags	@""
	.align	4
.nv.constant0._Z7convertiiP6uchar4:
	.zero		912


//--------------------- SYMBOLS --------------------------

	.type		.nv.reservedSmem.offset0,@object
	.size		.nv.reservedSmem.offset0,0x4
